//
// Generated by NVIDIA NVVM Compiler
//
// Compiler Build ID: CL-36424714
// Cuda compilation tools, release 13.0, V13.0.88
// Based on NVVM 20.0.0
//

.version 9.0
.target sm_100
.address_size 64

	// .globl	_ZN3cub18CUB_300001_SM_10006detail11EmptyKernelIvEEvv
.global .align 1 .b8 _ZN40_INTERNAL_ca0f83da_4_k_cu_1b79e30f_826314cuda3std3__45__cpo5beginE[1];
.global .align 1 .b8 _ZN40_INTERNAL_ca0f83da_4_k_cu_1b79e30f_826314cuda3std3__45__cpo3endE[1];
.global .align 1 .b8 _ZN40_INTERNAL_ca0f83da_4_k_cu_1b79e30f_826314cuda3std3__45__cpo6cbeginE[1];
.global .align 1 .b8 _ZN40_INTERNAL_ca0f83da_4_k_cu_1b79e30f_826314cuda3std3__45__cpo4cendE[1];
.global .align 1 .b8 _ZN40_INTERNAL_ca0f83da_4_k_cu_1b79e30f_826314cuda3std3__45__cpo6rbeginE[1];
.global .align 1 .b8 _ZN40_INTERNAL_ca0f83da_4_k_cu_1b79e30f_826314cuda3std3__45__cpo4rendE[1];
.global .align 1 .b8 _ZN40_INTERNAL_ca0f83da_4_k_cu_1b79e30f_826314cuda3std3__45__cpo7crbeginE[1];
.global .align 1 .b8 _ZN40_INTERNAL_ca0f83da_4_k_cu_1b79e30f_826314cuda3std3__45__cpo5crendE[1];
.global .align 1 .b8 _ZN40_INTERNAL_ca0f83da_4_k_cu_1b79e30f_826314cuda3std3__442_GLOBAL__N__ca0f83da_4_k_cu_1b79e30f_826316ignoreE[1];
.global .align 1 .b8 _ZN40_INTERNAL_ca0f83da_4_k_cu_1b79e30f_826314cuda3std3__419piecewise_constructE[1];
.global .align 1 .b8 _ZN40_INTERNAL_ca0f83da_4_k_cu_1b79e30f_826314cuda3std3__48in_placeE[1];
.global .align 1 .b8 _ZN40_INTERNAL_ca0f83da_4_k_cu_1b79e30f_826314cuda3std3__420unreachable_sentinelE[1];
.global .align 1 .b8 _ZN40_INTERNAL_ca0f83da_4_k_cu_1b79e30f_826314cuda3std3__47nulloptE[1];
.global .align 1 .b8 _ZN40_INTERNAL_ca0f83da_4_k_cu_1b79e30f_826314cuda3std6ranges3__45__cpo4swapE[1];
.global .align 1 .b8 _ZN40_INTERNAL_ca0f83da_4_k_cu_1b79e30f_826314cuda3std6ranges3__45__cpo9iter_moveE[1];
.global .align 1 .b8 _ZN40_INTERNAL_ca0f83da_4_k_cu_1b79e30f_826314cuda3std6ranges3__45__cpo5beginE[1];
.global .align 1 .b8 _ZN40_INTERNAL_ca0f83da_4_k_cu_1b79e30f_826314cuda3std6ranges3__45__cpo3endE[1];
.global .align 1 .b8 _ZN40_INTERNAL_ca0f83da_4_k_cu_1b79e30f_826314cuda3std6ranges3__45__cpo6cbeginE[1];
.global .align 1 .b8 _ZN40_INTERNAL_ca0f83da_4_k_cu_1b79e30f_826314cuda3std6ranges3__45__cpo4cendE[1];
.global .align 1 .b8 _ZN40_INTERNAL_ca0f83da_4_k_cu_1b79e30f_826314cuda3std6ranges3__45__cpo7advanceE[1];
.global .align 1 .b8 _ZN40_INTERNAL_ca0f83da_4_k_cu_1b79e30f_826314cuda3std6ranges3__45__cpo9iter_swapE[1];
.global .align 1 .b8 _ZN40_INTERNAL_ca0f83da_4_k_cu_1b79e30f_826314cuda3std6ranges3__45__cpo4nextE[1];
.global .align 1 .b8 _ZN40_INTERNAL_ca0f83da_4_k_cu_1b79e30f_826314cuda3std6ranges3__45__cpo4prevE[1];
.global .align 1 .b8 _ZN40_INTERNAL_ca0f83da_4_k_cu_1b79e30f_826314cuda3std6ranges3__45__cpo4dataE[1];
.global .align 1 .b8 _ZN40_INTERNAL_ca0f83da_4_k_cu_1b79e30f_826314cuda3std6ranges3__45__cpo5cdataE[1];
.global .align 1 .b8 _ZN40_INTERNAL_ca0f83da_4_k_cu_1b79e30f_826314cuda3std6ranges3__45__cpo4sizeE[1];
.global .align 1 .b8 _ZN40_INTERNAL_ca0f83da_4_k_cu_1b79e30f_826314cuda3std6ranges3__45__cpo5ssizeE[1];
.global .align 1 .b8 _ZN40_INTERNAL_ca0f83da_4_k_cu_1b79e30f_826314cuda3std6ranges3__45__cpo8distanceE[1];
.global .align 1 .b8 _ZN40_INTERNAL_ca0f83da_4_k_cu_1b79e30f_826316thrust24THRUST_300001_SM_1000_NS6system6detail10sequential3seqE[1];

.visible .entry _ZN3cub18CUB_300001_SM_10006detail11EmptyKernelIvEEvv()
{


	ret;

}


// ===== COMPILED SASS (sm_100) =====

	.target	sm_100

	.elftype	@"ET_EXEC"


//--------------------- .note.nv.tkinfo           --------------------------
	.section	.note.nv.tkinfo,"",@"SHT_NOTE"
	.sectionflags	@"SHF_NOTE_NV_TKINFO"
	.tkinfo
        /*0018*/ 	.word	0x00000002
        /*0030*/ 	.string	""
        /*0030*/ 	.string	"ptxas"
        /*0030*/ 	.string	"Cuda compilation tools, release 13.0, V13.0.88"
        /*0030*/ 	.string	"Build cuda_13.0.r13.0/compiler.36424714_0"
        /*0030*/ 	.string	"-arch sm_100 -m 64 "



//--------------------- .note.nv.cuinfo           --------------------------
	.section	.note.nv.cuinfo,"",@"SHT_NOTE"
	.sectionflags	@"SHF_NOTE_NV_CUINFO"
        /*0018*/ 	.short	0x0002
        /*001a*/ 	.short	0x0064
        /*001c*/ 	.short	0x0082
	.zero		2


//--------------------- .nv.info                  --------------------------
	.section	.nv.info,"",@"SHT_CUDA_INFO"
	.align	4


	//----- nvinfo : EIATTR_REGCOUNT
	.align		4
        /*0000*/ 	.byte	0x04, 0x2f
        /*0002*/ 	.short	(.L_30 - .L_29)
	.align		4
.L_29:
        /*0004*/ 	.word	index@(_ZN3cub18CUB_300001_SM_10006detail11EmptyKernelIvEEvv)
        /*0008*/ 	.word	0x00000004


	//----- nvinfo : EIATTR_FRAME_SIZE
	.align		4
.L_30:
        /*000c*/ 	.byte	0x04, 0x11
        /*000e*/ 	.short	(.L_32 - .L_31)
	.align		4
.L_31:
        /*0010*/ 	.word	index@(_ZN3cub18CUB_300001_SM_10006detail11EmptyKernelIvEEvv)
        /*0014*/ 	.word	0x00000000


	//----- nvinfo : EIATTR_MIN_STACK_SIZE
	.align		4
.L_32:
        /*0018*/ 	.byte	0x04, 0x12
        /*001a*/ 	.short	(.L_34 - .L_33)
	.align		4
.L_33:
        /*001c*/ 	.word	index@(_ZN3cub18CUB_300001_SM_10006detail11EmptyKernelIvEEvv)
        /*0020*/ 	.word	0x00000000
.L_34:


//--------------------- .nv.compat                --------------------------
	.section	.nv.compat,"",@"SHT_CUDA_COMPAT_INFO"
	.align	4
        /*0000*/ 	.byte	0x02, 0x09, 0x00, 0x00, 0x02, 0x02, 0x01, 0x00, 0x02, 0x05, 0x05, 0x00, 0x03, 0x07, 0x01, 0x01
        /*0010*/ 	.byte	0x02, 0x03, 0x00, 0x00, 0x02, 0x06, 0x01, 0x00, 0x04, 0x0b, 0x08, 0x00, 0x09, 0x00, 0x00, 0x00
        /*0020*/ 	.byte	0x00, 0x00, 0x00, 0x00


//--------------------- .nv.info._ZN3cub18CUB_300001_SM_10006detail11EmptyKernelIvEEvv --------------------------
	.section	.nv.info._ZN3cub18CUB_300001_SM_10006detail11EmptyKernelIvEEvv,"",@"SHT_CUDA_INFO"
	.sectionflags	@""
	.align	4


	//----- nvinfo : EIATTR_CUDA_API_VERSION
	.align		4
        /*0000*/ 	.byte	0x04, 0x37
        /*0002*/ 	.short	(.L_36 - .L_35)
.L_35:
        /*0004*/ 	.word	0x00000082


	//----- nvinfo : EIATTR_SPARSE_MMA_MASK
	.align		4
.L_36:
        /*0008*/ 	.byte	0x03, 0x50
        /*000a*/ 	.short	0x0000


	//----- nvinfo : EIATTR_MAXREG_COUNT
	.align		4
        /*000c*/ 	.byte	0x03, 0x1b
        /*000e*/ 	.short	0x00ff


	//----- nvinfo : EIATTR_MERCURY_ISA_VERSION
	.align		4
        /*0010*/ 	.byte	0x03, 0x5f
        /*0012*/ 	.short	0x0101


	//----- nvinfo : EIATTR_VRC_CTA_INIT_COUNT
	.align		4
        /*0014*/ 	.byte	0x02, 0x4a
	.zero		1
	.zero		1


	//----- nvinfo : EIATTR_EXIT_INSTR_OFFSETS
	.align		4
        /*0018*/ 	.byte	0x04, 0x1c
        /*001a*/ 	.short	(.L_38 - .L_37)


	//   ....[0]....
.L_37:
        /*001c*/ 	.word	0x00000010


	//----- nvinfo : EIATTR_SW_WAR
	.align		4
.L_38:
        /*0020*/ 	.byte	0x04, 0x36
        /*0022*/ 	.short	(.L_40 - .L_39)
.L_39:
        /*0024*/ 	.word	0x00000008
.L_40:


//--------------------- .nv.callgraph             --------------------------
	.section	.nv.callgraph,"",@"SHT_CUDA_CALLGRAPH"
	.align	4
	.sectionentsize	8
	.align		4
        /*0000*/ 	.word	0x00000000
	.align		4
        /*0004*/ 	.word	0xffffffff
	.align		4
        /*0008*/ 	.word	0x00000000
	.align		4
        /*000c*/ 	.word	0xfffffffe
	.align		4
        /*0010*/ 	.word	0x00000000
	.align		4
        /*0014*/ 	.word	0xfffffffd
	.align		4
        /*0018*/ 	.word	0x00000000
	.align		4
        /*001c*/ 	.word	0xfffffffc


//--------------------- .nv.constant4             --------------------------
	.section	.nv.constant4,"a",@progbits
	.align	8
	.align		8
.nv.constant4:
        /*0000*/ 	.dword	_ZN40_INTERNAL_ca0f83da_4_k_cu_1b79e30f_828904cuda3std3__45__cpo5beginE
	.align		8
        /*0008*/ 	.dword	_ZN40_INTERNAL_ca0f83da_4_k_cu_1b79e30f_828904cuda3std3__45__cpo3endE
	.align		8
        /*0010*/ 	.dword	_ZN40_INTERNAL_ca0f83da_4_k_cu_1b79e30f_828904cuda3std3__45__cpo6cbeginE
	.align		8
        /*0018*/ 	.dword	_ZN40_INTERNAL_ca0f83da_4_k_cu_1b79e30f_828904cuda3std3__45__cpo4cendE
	.align		8
        /*0020*/ 	.dword	_ZN40_INTERNAL_ca0f83da_4_k_cu_1b79e30f_828904cuda3std3__45__cpo6rbeginE
	.align		8
        /*0028*/ 	.dword	_ZN40_INTERNAL_ca0f83da_4_k_cu_1b79e30f_828904cuda3std3__45__cpo4rendE
	.align		8
        /*0030*/ 	.dword	_ZN40_INTERNAL_ca0f83da_4_k_cu_1b79e30f_828904cuda3std3__45__cpo7crbeginE
	.align		8
        /*0038*/ 	.dword	_ZN40_INTERNAL_ca0f83da_4_k_cu_1b79e30f_828904cuda3std3__45__cpo5crendE
	.align		8
        /*0040*/ 	.dword	_ZN40_INTERNAL_ca0f83da_4_k_cu_1b79e30f_828904cuda3std3__442_GLOBAL__N__ca0f83da_4_k_cu_1b79e30f_828906ignoreE
	.align		8
        /*0048*/ 	.dword	_ZN40_INTERNAL_ca0f83da_4_k_cu_1b79e30f_828904cuda3std3__419piecewise_constructE
	.align		8
        /*0050*/ 	.dword	_ZN40_INTERNAL_ca0f83da_4_k_cu_1b79e30f_828904cuda3std3__48in_placeE
	.align		8
        /*0058*/ 	.dword	_ZN40_INTERNAL_ca0f83da_4_k_cu_1b79e30f_828904cuda3std3__420unreachable_sentinelE
	.align		8
        /*0060*/ 	.dword	_ZN40_INTERNAL_ca0f83da_4_k_cu_1b79e30f_828904cuda3std3__47nulloptE
	.align		8
        /*0068*/ 	.dword	_ZN40_INTERNAL_ca0f83da_4_k_cu_1b79e30f_828904cuda3std6ranges3__45__cpo4swapE
	.align		8
        /*0070*/ 	.dword	_ZN40_INTERNAL_ca0f83da_4_k_cu_1b79e30f_828904cuda3std6ranges3__45__cpo9iter_moveE
	.align		8
        /*0078*/ 	.dword	_ZN40_INTERNAL_ca0f83da_4_k_cu_1b79e30f_828904cuda3std6ranges3__45__cpo5beginE
	.align		8
        /*0080*/ 	.dword	_ZN40_INTERNAL_ca0f83da_4_k_cu_1b79e30f_828904cuda3std6ranges3__45__cpo3endE
	.align		8
        /*0088*/ 	.dword	_ZN40_INTERNAL_ca0f83da_4_k_cu_1b79e30f_828904cuda3std6ranges3__45__cpo6cbeginE
	.align		8
        /*0090*/ 	.dword	_ZN40_INTERNAL_ca0f83da_4_k_cu_1b79e30f_828904cuda3std6ranges3__45__cpo4cendE
	.align		8
        /*0098*/ 	.dword	_ZN40_INTERNAL_ca0f83da_4_k_cu_1b79e30f_828904cuda3std6ranges3__45__cpo7advanceE
	.align		8
        /*00a0*/ 	.dword	_ZN40_INTERNAL_ca0f83da_4_k_cu_1b79e30f_828904cuda3std6ranges3__45__cpo9iter_swapE
	.align		8
        /*00a8*/ 	.dword	_ZN40_INTERNAL_ca0f83da_4_k_cu_1b79e30f_828904cuda3std6ranges3__45__cpo4nextE
	.align		8
        /*00b0*/ 	.dword	_ZN40_INTERNAL_ca0f83da_4_k_cu_1b79e30f_828904cuda3std6ranges3__45__cpo4prevE
	.align		8
        /*00b8*/ 	.dword	_ZN40_INTERNAL_ca0f83da_4_k_cu_1b79e30f_828904cuda3std6ranges3__45__cpo4dataE
	.align		8
        /*00c0*/ 	.dword	_ZN40_INTERNAL_ca0f83da_4_k_cu_1b79e30f_828904cuda3std6ranges3__45__cpo5cdataE
	.align		8
        /*00c8*/ 	.dword	_ZN40_INTERNAL_ca0f83da_4_k_cu_1b79e30f_828904cuda3std6ranges3__45__cpo4sizeE
	.align		8
        /*00d0*/ 	.dword	_ZN40_INTERNAL_ca0f83da_4_k_cu_1b79e30f_828904cuda3std6ranges3__45__cpo5ssizeE
	.align		8
        /*00d8*/ 	.dword	_ZN40_INTERNAL_ca0f83da_4_k_cu_1b79e30f_828904cuda3std6ranges3__45__cpo8distanceE
	.align		8
        /*00e0*/ 	.dword	_ZN40_INTERNAL_ca0f83da_4_k_cu_1b79e30f_828906thrust24THRUST_300001_SM_1000_NS6system6detail10sequential3seqE


//--------------------- .text._ZN3cub18CUB_300001_SM_10006detail11EmptyKernelIvEEvv --------------------------
	.section	.text._ZN3cub18CUB_300001_SM_10006detail11EmptyKernelIvEEvv,"ax",@progbits
	.align	128
        .global         _ZN3cub18CUB_300001_SM_10006detail11EmptyKernelIvEEvv
        .type           _ZN3cub18CUB_300001_SM_10006detail11EmptyKernelIvEEvv,@function
        .size           _ZN3cub18CUB_300001_SM_10006detail11EmptyKernelIvEEvv,(.L_x_1 - _ZN3cub18CUB_300001_SM_10006detail11EmptyKernelIvEEvv)
        .other          _ZN3cub18CUB_300001_SM_10006detail11EmptyKernelIvEEvv,@"STO_CUDA_ENTRY STV_DEFAULT"
_ZN3cub18CUB_300001_SM_10006detail11EmptyKernelIvEEvv:
.text._ZN3cub18CUB_300001_SM_10006detail11EmptyKernelIvEEvv:
[----:B------:R-:W-:Y:S01]  /*0000*/  LDC R1, c[0x0][0x37c] ;  /* 0x0000df00ff017b82 */ /* 0x000fe20000000800 */
[----:B------:R-:W-:Y:S05]  /*0010*/  EXIT ;  /* 0x000000000000794d */ /* 0x000fea0003800000 */
.L_x_0:
[----:B------:R-:W-:-:S00]  /*0020*/  BRA `(.L_x_0) ;  /* 0xfffffffc00fc7947 */ /* 0x000fc0000383ffff */
[----:B------:R-:W-:-:S00]  /*0030*/  NOP ;  /* 0x0000000000007918 */ /* 0x000fc00000000000 */
        /* <DEDUP_REMOVED lines=12> */
.L_x_1:


//--------------------- .nv.shared.reserved.0     --------------------------
	.section	.nv.shared.reserved.0,"aw",@nobits
	.weak		__nv_reservedSMEM_offset_0_alias
	.size		__nv_reservedSMEM_offset_0_alias, 0, 64
	.other		__nv_reservedSMEM_offset_0_alias,@"STO_CUDA_RESERVED_SHARED STV_DEFAULT"
__nv_reservedSMEM_offset_0_alias:
	.zero		0
	.zero		64


//--------------------- .nv.global                --------------------------
	.section	.nv.global,"aw",@nobits
.nv.global:
	.type		_ZN40_INTERNAL_ca0f83da_4_k_cu_1b79e30f_828904cuda3std3__442_GLOBAL__N__ca0f83da_4_k_cu_1b79e30f_828906ignoreE,@object
	.size		_ZN40_INTERNAL_ca0f83da_4_k_cu_1b79e30f_828904cuda3std3__442_GLOBAL__N__ca0f83da_4_k_cu_1b79e30f_828906ignoreE,(_ZN40_INTERNAL_ca0f83da_4_k_cu_1b79e30f_828904cuda3std6ranges3__45__cpo5cdataE - _ZN40_INTERNAL_ca0f83da_4_k_cu_1b79e30f_828904cuda3std3__442_GLOBAL__N__ca0f83da_4_k_cu_1b79e30f_828906ignoreE)
_ZN40_INTERNAL_ca0f83da_4_k_cu_1b79e30f_828904cuda3std3__442_GLOBAL__N__ca0f83da_4_k_cu_1b79e30f_828906ignoreE:
	.zero		1
	.type		_ZN40_INTERNAL_ca0f83da_4_k_cu_1b79e30f_828904cuda3std6ranges3__45__cpo5cdataE,@object
	.size		_ZN40_INTERNAL_ca0f83da_4_k_cu_1b79e30f_828904cuda3std6ranges3__45__cpo5cdataE,(_ZN40_INTERNAL_ca0f83da_4_k_cu_1b79e30f_828904cuda3std3__45__cpo5beginE - _ZN40_INTERNAL_ca0f83da_4_k_cu_1b79e30f_828904cuda3std6ranges3__45__cpo5cdataE)
_ZN40_INTERNAL_ca0f83da_4_k_cu_1b79e30f_828904cuda3std6ranges3__45__cpo5cdataE:
	.zero		1
	.type		_ZN40_INTERNAL_ca0f83da_4_k_cu_1b79e30f_828904cuda3std3__45__cpo5beginE,@object
	.size		_ZN40_INTERNAL_ca0f83da_4_k_cu_1b79e30f_828904cuda3std3__45__cpo5beginE,(_ZN40_INTERNAL_ca0f83da_4_k_cu_1b79e30f_828904cuda3std6ranges3__45__cpo3endE - _ZN40_INTERNAL_ca0f83da_4_k_cu_1b79e30f_828904cuda3std3__45__cpo5beginE)
_ZN40_INTERNAL_ca0f83da_4_k_cu_1b79e30f_828904cuda3std3__45__cpo5beginE:
	.zero		1
	.type		_ZN40_INTERNAL_ca0f83da_4_k_cu_1b79e30f_828904cuda3std6ranges3__45__cpo3endE,@object
	.size		_ZN40_INTERNAL_ca0f83da_4_k_cu_1b79e30f_828904cuda3std6ranges3__45__cpo3endE,(_ZN40_INTERNAL_ca0f83da_4_k_cu_1b79e30f_828904cuda3std3__47nulloptE - _ZN40_INTERNAL_ca0f83da_4_k_cu_1b79e30f_828904cuda3std6ranges3__45__cpo3endE)
_ZN40_INTERNAL_ca0f83da_4_k_cu_1b79e30f_828904cuda3std6ranges3__45__cpo3endE:
	.zero		1
	.type		_ZN40_INTERNAL_ca0f83da_4_k_cu_1b79e30f_828904cuda3std3__47nulloptE,@object
	.size		_ZN40_INTERNAL_ca0f83da_4_k_cu_1b79e30f_828904cuda3std3__47nulloptE,(_ZN40_INTERNAL_ca0f83da_4_k_cu_1b79e30f_828906thrust24THRUST_300001_SM_1000_NS6system6detail10sequential3seqE - _ZN40_INTERNAL_ca0f83da_4_k_cu_1b79e30f_828904cuda3std3__47nulloptE)
_ZN40_INTERNAL_ca0f83da_4_k_cu_1b79e30f_828904cuda3std3__47nulloptE:
	.zero		1
	.type		_ZN40_INTERNAL_ca0f83da_4_k_cu_1b79e30f_828906thrust24THRUST_300001_SM_1000_NS6system6detail10sequential3seqE,@object
	.size		_ZN40_INTERNAL_ca0f83da_4_k_cu_1b79e30f_828906thrust24THRUST_300001_SM_1000_NS6system6detail10sequential3seqE,(_ZN40_INTERNAL_ca0f83da_4_k_cu_1b79e30f_828904cuda3std3__45__cpo6rbeginE - _ZN40_INTERNAL_ca0f83da_4_k_cu_1b79e30f_828906thrust24THRUST_300001_SM_1000_NS6system6detail10sequential3seqE)
_ZN40_INTERNAL_ca0f83da_4_k_cu_1b79e30f_828906thrust24THRUST_300001_SM_1000_NS6system6detail10sequential3seqE:
	.zero		1
	.type		_ZN40_INTERNAL_ca0f83da_4_k_cu_1b79e30f_828904cuda3std3__45__cpo6rbeginE,@object
	.size		_ZN40_INTERNAL_ca0f83da_4_k_cu_1b79e30f_828904cuda3std3__45__cpo6rbeginE,(_ZN40_INTERNAL_ca0f83da_4_k_cu_1b79e30f_828904cuda3std6ranges3__45__cpo9iter_swapE - _ZN40_INTERNAL_ca0f83da_4_k_cu_1b79e30f_828904cuda3std3__45__cpo6rbeginE)
_ZN40_INTERNAL_ca0f83da_4_k_cu_1b79e30f_828904cuda3std3__45__cpo6rbeginE:
	.zero		1
	.type		_ZN40_INTERNAL_ca0f83da_4_k_cu_1b79e30f_828904cuda3std6ranges3__45__cpo9iter_swapE,@object
	.size		_ZN40_INTERNAL_ca0f83da_4_k_cu_1b79e30f_828904cuda3std6ranges3__45__cpo9iter_swapE,(_ZN40_INTERNAL_ca0f83da_4_k_cu_1b79e30f_828904cuda3std3__48in_placeE - _ZN40_INTERNAL_ca0f83da_4_k_cu_1b79e30f_828904cuda3std6ranges3__45__cpo9iter_swapE)
_ZN40_INTERNAL_ca0f83da_4_k_cu_1b79e30f_828904cuda3std6ranges3__45__cpo9iter_swapE:
	.zero		1
	.type		_ZN40_INTERNAL_ca0f83da_4_k_cu_1b79e30f_828904cuda3std3__48in_placeE,@object
	.size		_ZN40_INTERNAL_ca0f83da_4_k_cu_1b79e30f_828904cuda3std3__48in_placeE,(_ZN40_INTERNAL_ca0f83da_4_k_cu_1b79e30f_828904cuda3std6ranges3__45__cpo5ssizeE - _ZN40_INTERNAL_ca0f83da_4_k_cu_1b79e30f_828904cuda3std3__48in_placeE)
_ZN40_INTERNAL_ca0f83da_4_k_cu_1b79e30f_828904cuda3std3__48in_placeE:
	.zero		1
	.type		_ZN40_INTERNAL_ca0f83da_4_k_cu_1b79e30f_828904cuda3std6ranges3__45__cpo5ssizeE,@object
	.size		_ZN40_INTERNAL_ca0f83da_4_k_cu_1b79e30f_828904cuda3std6ranges3__45__cpo5ssizeE,(_ZN40_INTERNAL_ca0f83da_4_k_cu_1b79e30f_828904cuda3std3__45__cpo6cbeginE - _ZN40_INTERNAL_ca0f83da_4_k_cu_1b79e30f_828904cuda3std6ranges3__45__cpo5ssizeE)
_ZN40_INTERNAL_ca0f83da_4_k_cu_1b79e30f_828904cuda3std6ranges3__45__cpo5ssizeE:
	.zero		1
	.type		_ZN40_INTERNAL_ca0f83da_4_k_cu_1b79e30f_828904cuda3std3__45__cpo6cbeginE,@object
	.size		_ZN40_INTERNAL_ca0f83da_4_k_cu_1b79e30f_828904cuda3std3__45__cpo6cbeginE,(_ZN40_INTERNAL_ca0f83da_4_k_cu_1b79e30f_828904cuda3std6ranges3__45__cpo4cendE - _ZN40_INTERNAL_ca0f83da_4_k_cu_1b79e30f_828904cuda3std3__45__cpo6cbeginE)
_ZN40_INTERNAL_ca0f83da_4_k_cu_1b79e30f_828904cuda3std3__45__cpo6cbeginE:
	.zero		1
	.type		_ZN40_INTERNAL_ca0f83da_4_k_cu_1b79e30f_828904cuda3std6ranges3__45__cpo4cendE,@object
	.size		_ZN40_INTERNAL_ca0f83da_4_k_cu_1b79e30f_828904cuda3std6ranges3__45__cpo4cendE,(_ZN40_INTERNAL_ca0f83da_4_k_cu_1b79e30f_828904cuda3std3__45__cpo7crbeginE - _ZN40_INTERNAL_ca0f83da_4_k_cu_1b79e30f_828904cuda3std6ranges3__45__cpo4cendE)
_ZN40_INTERNAL_ca0f83da_4_k_cu_1b79e30f_828904cuda3std6ranges3__45__cpo4cendE:
	.zero		1
	.type		_ZN40_INTERNAL_ca0f83da_4_k_cu_1b79e30f_828904cuda3std3__45__cpo7crbeginE,@object
	.size		_ZN40_INTERNAL_ca0f83da_4_k_cu_1b79e30f_828904cuda3std3__45__cpo7crbeginE,(_ZN40_INTERNAL_ca0f83da_4_k_cu_1b79e30f_828904cuda3std6ranges3__45__cpo4prevE - _ZN40_INTERNAL_ca0f83da_4_k_cu_1b79e30f_828904cuda3std3__45__cpo7crbeginE)
_ZN40_INTERNAL_ca0f83da_4_k_cu_1b79e30f_828904cuda3std3__45__cpo7crbeginE:
	.zero		1
	.type		_ZN40_INTERNAL_ca0f83da_4_k_cu_1b79e30f_828904cuda3std6ranges3__45__cpo4prevE,@object
	.size		_ZN40_INTERNAL_ca0f83da_4_k_cu_1b79e30f_828904cuda3std6ranges3__45__cpo4prevE,(_ZN40_INTERNAL_ca0f83da_4_k_cu_1b79e30f_828904cuda3std6ranges3__45__cpo9iter_moveE - _ZN40_INTERNAL_ca0f83da_4_k_cu_1b79e30f_828904cuda3std6ranges3__45__cpo4prevE)
_ZN40_INTERNAL_ca0f83da_4_k_cu_1b79e30f_828904cuda3std6ranges3__45__cpo4prevE:
	.zero		1
	.type		_ZN40_INTERNAL_ca0f83da_4_k_cu_1b79e30f_828904cuda3std6ranges3__45__cpo9iter_moveE,@object
	.size		_ZN40_INTERNAL_ca0f83da_4_k_cu_1b79e30f_828904cuda3std6ranges3__45__cpo9iter_moveE,(_ZN40_INTERNAL_ca0f83da_4_k_cu_1b79e30f_828904cuda3std3__420unreachable_sentinelE - _ZN40_INTERNAL_ca0f83da_4_k_cu_1b79e30f_828904cuda3std6ranges3__45__cpo9iter_moveE)
_ZN40_INTERNAL_ca0f83da_4_k_cu_1b79e30f_828904cuda3std6ranges3__45__cpo9iter_moveE:
	.zero		1
	.type		_ZN40_INTERNAL_ca0f83da_4_k_cu_1b79e30f_828904cuda3std3__420unreachable_sentinelE,@object
	.size		_ZN40_INTERNAL_ca0f83da_4_k_cu_1b79e30f_828904cuda3std3__420unreachable_sentinelE,(_ZN40_INTERNAL_ca0f83da_4_k_cu_1b79e30f_828904cuda3std6ranges3__45__cpo8distanceE - _ZN40_INTERNAL_ca0f83da_4_k_cu_1b79e30f_828904cuda3std3__420unreachable_sentinelE)
_ZN40_INTERNAL_ca0f83da_4_k_cu_1b79e30f_828904cuda3std3__420unreachable_sentinelE:
	.zero		1
	.type		_ZN40_INTERNAL_ca0f83da_4_k_cu_1b79e30f_828904cuda3std6ranges3__45__cpo8distanceE,@object
	.size		_ZN40_INTERNAL_ca0f83da_4_k_cu_1b79e30f_828904cuda3std6ranges3__45__cpo8distanceE,(_ZN40_INTERNAL_ca0f83da_4_k_cu_1b79e30f_828904cuda3std3__45__cpo4cendE - _ZN40_INTERNAL_ca0f83da_4_k_cu_1b79e30f_828904cuda3std6ranges3__45__cpo8distanceE)
_ZN40_INTERNAL_ca0f83da_4_k_cu_1b79e30f_828904cuda3std6ranges3__45__cpo8distanceE:
	.zero		1
	.type		_ZN40_INTERNAL_ca0f83da_4_k_cu_1b79e30f_828904cuda3std3__45__cpo4cendE,@object
	.size		_ZN40_INTERNAL_ca0f83da_4_k_cu_1b79e30f_828904cuda3std3__45__cpo4cendE,(_ZN40_INTERNAL_ca0f83da_4_k_cu_1b79e30f_828904cuda3std6ranges3__45__cpo7advanceE - _ZN40_INTERNAL_ca0f83da_4_k_cu_1b79e30f_828904cuda3std3__45__cpo4cendE)
_ZN40_INTERNAL_ca0f83da_4_k_cu_1b79e30f_828904cuda3std3__45__cpo4cendE:
	.zero		1
	.type		_ZN40_INTERNAL_ca0f83da_4_k_cu_1b79e30f_828904cuda3std6ranges3__45__cpo7advanceE,@object
	.size		_ZN40_INTERNAL_ca0f83da_4_k_cu_1b79e30f_828904cuda3std6ranges3__45__cpo7advanceE,(_ZN40_INTERNAL_ca0f83da_4_k_cu_1b79e30f_828904cuda3std3__45__cpo5crendE - _ZN40_INTERNAL_ca0f83da_4_k_cu_1b79e30f_828904cuda3std6ranges3__45__cpo7advanceE)
_ZN40_INTERNAL_ca0f83da_4_k_cu_1b79e30f_828904cuda3std6ranges3__45__cpo7advanceE:
	.zero		1
	.type		_ZN40_INTERNAL_ca0f83da_4_k_cu_1b79e30f_828904cuda3std3__45__cpo5crendE,@object
	.size		_ZN40_INTERNAL_ca0f83da_4_k_cu_1b79e30f_828904cuda3std3__45__cpo5crendE,(_ZN40_INTERNAL_ca0f83da_4_k_cu_1b79e30f_828904cuda3std6ranges3__45__cpo4dataE - _ZN40_INTERNAL_ca0f83da_4_k_cu_1b79e30f_828904cuda3std3__45__cpo5crendE)
_ZN40_INTERNAL_ca0f83da_4_k_cu_1b79e30f_828904cuda3std3__45__cpo5crendE:
	.zero		1
	.type		_ZN40_INTERNAL_ca0f83da_4_k_cu_1b79e30f_828904cuda3std6ranges3__45__cpo4dataE,@object
	.size		_ZN40_INTERNAL_ca0f83da_4_k_cu_1b79e30f_828904cuda3std6ranges3__45__cpo4dataE,(_ZN40_INTERNAL_ca0f83da_4_k_cu_1b79e30f_828904cuda3std6ranges3__45__cpo5beginE - _ZN40_INTERNAL_ca0f83da_4_k_cu_1b79e30f_828904cuda3std6ranges3__45__cpo4dataE)
_ZN40_INTERNAL_ca0f83da_4_k_cu_1b79e30f_828904cuda3std6ranges3__45__cpo4dataE:
	.zero		1
	.type		_ZN40_INTERNAL_ca0f83da_4_k_cu_1b79e30f_828904cuda3std6ranges3__45__cpo5beginE,@object
	.size		_ZN40_INTERNAL_ca0f83da_4_k_cu_1b79e30f_828904cuda3std6ranges3__45__cpo5beginE,(_ZN40_INTERNAL_ca0f83da_4_k_cu_1b79e30f_828904cuda3std3__419piecewise_constructE - _ZN40_INTERNAL_ca0f83da_4_k_cu_1b79e30f_828904cuda3std6ranges3__45__cpo5beginE)
_ZN40_INTERNAL_ca0f83da_4_k_cu_1b79e30f_828904cuda3std6ranges3__45__cpo5beginE:
	.zero		1
	.type		_ZN40_INTERNAL_ca0f83da_4_k_cu_1b79e30f_828904cuda3std3__419piecewise_constructE,@object
	.size		_ZN40_INTERNAL_ca0f83da_4_k_cu_1b79e30f_828904cuda3std3__419piecewise_constructE,(_ZN40_INTERNAL_ca0f83da_4_k_cu_1b79e30f_828904cuda3std6ranges3__45__cpo4sizeE - _ZN40_INTERNAL_ca0f83da_4_k_cu_1b79e30f_828904cuda3std3__419piecewise_constructE)
_ZN40_INTERNAL_ca0f83da_4_k_cu_1b79e30f_828904cuda3std3__419piecewise_constructE:
	.zero		1
	.type		_ZN40_INTERNAL_ca0f83da_4_k_cu_1b79e30f_828904cuda3std6ranges3__45__cpo4sizeE,@object
	.size		_ZN40_INTERNAL_ca0f83da_4_k_cu_1b79e30f_828904cuda3std6ranges3__45__cpo4sizeE,(_ZN40_INTERNAL_ca0f83da_4_k_cu_1b79e30f_828904cuda3std3__45__cpo3endE - _ZN40_INTERNAL_ca0f83da_4_k_cu_1b79e30f_828904cuda3std6ranges3__45__cpo4sizeE)
_ZN40_INTERNAL_ca0f83da_4_k_cu_1b79e30f_828904cuda3std6ranges3__45__cpo4sizeE:
	.zero		1
	.type		_ZN40_INTERNAL_ca0f83da_4_k_cu_1b79e30f_828904cuda3std3__45__cpo3endE,@object
	.size		_ZN40_INTERNAL_ca0f83da_4_k_cu_1b79e30f_828904cuda3std3__45__cpo3endE,(_ZN40_INTERNAL_ca0f83da_4_k_cu_1b79e30f_828904cuda3std6ranges3__45__cpo6cbeginE - _ZN40_INTERNAL_ca0f83da_4_k_cu_1b79e30f_828904cuda3std3__45__cpo3endE)
_ZN40_INTERNAL_ca0f83da_4_k_cu_1b79e30f_828904cuda3std3__45__cpo3endE:
	.zero		1
	.type		_ZN40_INTERNAL_ca0f83da_4_k_cu_1b79e30f_828904cuda3std6ranges3__45__cpo6cbeginE,@object
	.size		_ZN40_INTERNAL_ca0f83da_4_k_cu_1b79e30f_828904cuda3std6ranges3__45__cpo6cbeginE,(_ZN40_INTERNAL_ca0f83da_4_k_cu_1b79e30f_828904cuda3std3__45__cpo4rendE - _ZN40_INTERNAL_ca0f83da_4_k_cu_1b79e30f_828904cuda3std6ranges3__45__cpo6cbeginE)
_ZN40_INTERNAL_ca0f83da_4_k_cu_1b79e30f_828904cuda3std6ranges3__45__cpo6cbeginE:
	.zero		1
	.type		_ZN40_INTERNAL_ca0f83da_4_k_cu_1b79e30f_828904cuda3std3__45__cpo4rendE,@object
	.size		_ZN40_INTERNAL_ca0f83da_4_k_cu_1b79e30f_828904cuda3std3__45__cpo4rendE,(_ZN40_INTERNAL_ca0f83da_4_k_cu_1b79e30f_828904cuda3std6ranges3__45__cpo4nextE - _ZN40_INTERNAL_ca0f83da_4_k_cu_1b79e30f_828904cuda3std3__45__cpo4rendE)
_ZN40_INTERNAL_ca0f83da_4_k_cu_1b79e30f_828904cuda3std3__45__cpo4rendE:
	.zero		1
	.type		_ZN40_INTERNAL_ca0f83da_4_k_cu_1b79e30f_828904cuda3std6ranges3__45__cpo4nextE,@object
	.size		_ZN40_INTERNAL_ca0f83da_4_k_cu_1b79e30f_828904cuda3std6ranges3__45__cpo4nextE,(_ZN40_INTERNAL_ca0f83da_4_k_cu_1b79e30f_828904cuda3std6ranges3__45__cpo4swapE - _ZN40_INTERNAL_ca0f83da_4_k_cu_1b79e30f_828904cuda3std6ranges3__45__cpo4nextE)
_ZN40_INTERNAL_ca0f83da_4_k_cu_1b79e30f_828904cuda3std6ranges3__45__cpo4nextE:
	.zero		1
	.type		_ZN40_INTERNAL_ca0f83da_4_k_cu_1b79e30f_828904cuda3std6ranges3__45__cpo4swapE,@object
	.size		_ZN40_INTERNAL_ca0f83da_4_k_cu_1b79e30f_828904cuda3std6ranges3__45__cpo4swapE,(.L_13 - _ZN40_INTERNAL_ca0f83da_4_k_cu_1b79e30f_828904cuda3std6ranges3__45__cpo4swapE)
_ZN40_INTERNAL_ca0f83da_4_k_cu_1b79e30f_828904cuda3std6ranges3__45__cpo4swapE:
	.zero		1
.L_13:


//--------------------- .nv.constant0._ZN3cub18CUB_300001_SM_10006detail11EmptyKernelIvEEvv --------------------------
	.section	.nv.constant0._ZN3cub18CUB_300001_SM_10006detail11EmptyKernelIvEEvv,"a",@progbits
	.sectionflags	@""
	.align	4
.nv.constant0._ZN3cub18CUB_300001_SM_10006detail11EmptyKernelIvEEvv:
	.zero		896


//--------------------- SYMBOLS --------------------------

	.type		.nv.reservedSmem.offset0,@object
	.size		.nv.reservedSmem.offset0,0x4
